//
// Generated by NVIDIA NVVM Compiler
//
// Compiler Build ID: CL-36424714
// Cuda compilation tools, release 13.0, V13.0.88
// Based on NVVM 20.0.0
//

.version 9.0
.target sm_100
.address_size 64

	// .globl	_Z12convolve_gpuP6__halfS0_S0_
// _ZZ12convolve_gpuP6__halfS0_S0_E3mem has been demoted

.visible .entry _Z12convolve_gpuP6__halfS0_S0_(
	.param .u64 .ptr .align 1 _Z12convolve_gpuP6__halfS0_S0__param_0,
	.param .u64 .ptr .align 1 _Z12convolve_gpuP6__halfS0_S0__param_1,
	.param .u64 .ptr .align 1 _Z12convolve_gpuP6__halfS0_S0__param_2
)
{
	.reg .pred 	%p<9>;
	.reg .b16 	%rs<11>;
	.reg .b32 	%r<56>;
	.reg .b32 	%f<2>;
	.reg .b64 	%rd<25>;
	// demoted variable
	.shared .align 2 .b8 _ZZ12convolve_gpuP6__halfS0_S0_E3mem[512];
	ld.param.u64 	%rd2, [_Z12convolve_gpuP6__halfS0_S0__param_0];
	ld.param.u64 	%rd4, [_Z12convolve_gpuP6__halfS0_S0__param_1];
	ld.param.u64 	%rd3, [_Z12convolve_gpuP6__halfS0_S0__param_2];
	cvta.to.global.u64 	%rd1, %rd4;
	mov.f32 	%f1, 0f00000000;
	// begin inline asm
	{  cvt.rn.f16.f32 %rs2, %f1;}

	// end inline asm
	mov.u32 	%r1, %ctaid.x;
	shl.b32 	%r5, %r1, 4;
	mov.u32 	%r2, %tid.x;
	and.b32  	%r6, %r2, 15;
	or.b32  	%r3, %r6, %r5;
	setp.gt.u32 	%p1, %r2, 255;
	shl.b32 	%r7, %r2, 1;
	mov.u32 	%r8, _ZZ12convolve_gpuP6__halfS0_S0_E3mem;
	add.s32 	%r4, %r8, %r7;
	@%p1 bra 	$L__BB0_2;
	shr.u32 	%r9, %r2, 4;
	add.s32 	%r10, %r3, %r9;
	mul.wide.u32 	%rd5, %r10, 2;
	add.s64 	%rd6, %rd1, %rd5;
	ld.global.u16 	%rs3, [%rd6];
	st.shared.u16 	[%r4], %rs3;
$L__BB0_2:
	setp.gt.u32 	%p2, %r2, 223;
	@%p2 bra 	$L__BB0_4;
	add.s32 	%r11, %r2, 32;
	shr.u32 	%r12, %r11, 4;
	add.s32 	%r13, %r3, %r12;
	mul.wide.u32 	%rd7, %r13, 2;
	add.s64 	%rd8, %rd1, %rd7;
	ld.global.u16 	%rs4, [%rd8];
	st.shared.u16 	[%r4+64], %rs4;
$L__BB0_4:
	setp.gt.u32 	%p3, %r2, 191;
	@%p3 bra 	$L__BB0_6;
	add.s32 	%r14, %r2, 64;
	shr.u32 	%r15, %r14, 4;
	add.s32 	%r16, %r3, %r15;
	mul.wide.u32 	%rd9, %r16, 2;
	add.s64 	%rd10, %rd1, %rd9;
	ld.global.u16 	%rs5, [%rd10];
	st.shared.u16 	[%r4+128], %rs5;
$L__BB0_6:
	setp.gt.u32 	%p4, %r2, 159;
	@%p4 bra 	$L__BB0_8;
	add.s32 	%r17, %r2, 96;
	shr.u32 	%r18, %r17, 4;
	add.s32 	%r19, %r3, %r18;
	mul.wide.u32 	%rd11, %r19, 2;
	add.s64 	%rd12, %rd1, %rd11;
	ld.global.u16 	%rs6, [%rd12];
	st.shared.u16 	[%r4+192], %rs6;
$L__BB0_8:
	setp.gt.u32 	%p5, %r2, 127;
	@%p5 bra 	$L__BB0_10;
	add.s32 	%r20, %r2, 128;
	shr.u32 	%r21, %r20, 4;
	add.s32 	%r22, %r3, %r21;
	mul.wide.u32 	%rd13, %r22, 2;
	add.s64 	%rd14, %rd1, %rd13;
	ld.global.u16 	%rs7, [%rd14];
	st.shared.u16 	[%r4+256], %rs7;
$L__BB0_10:
	setp.gt.u32 	%p6, %r2, 95;
	@%p6 bra 	$L__BB0_12;
	add.s32 	%r23, %r2, 160;
	shr.u32 	%r24, %r23, 4;
	add.s32 	%r25, %r3, %r24;
	mul.wide.u32 	%rd15, %r25, 2;
	add.s64 	%rd16, %rd1, %rd15;
	ld.global.u16 	%rs8, [%rd16];
	st.shared.u16 	[%r4+320], %rs8;
$L__BB0_12:
	setp.gt.u32 	%p7, %r2, 63;
	@%p7 bra 	$L__BB0_14;
	add.s32 	%r26, %r2, 192;
	shr.u32 	%r27, %r26, 4;
	add.s32 	%r28, %r3, %r27;
	mul.wide.u32 	%rd17, %r28, 2;
	add.s64 	%rd18, %rd1, %rd17;
	ld.global.u16 	%rs9, [%rd18];
	st.shared.u16 	[%r4+384], %rs9;
$L__BB0_14:
	setp.gt.u32 	%p8, %r2, 31;
	@%p8 bra 	$L__BB0_16;
	add.s32 	%r29, %r2, 224;
	shr.u32 	%r30, %r29, 4;
	add.s32 	%r31, %r3, %r30;
	mul.wide.u32 	%rd19, %r31, 2;
	add.s64 	%rd20, %rd1, %rd19;
	ld.global.u16 	%rs10, [%rd20];
	st.shared.u16 	[%r4+448], %rs10;
$L__BB0_16:
	mov.b32 	%r32, {%rs2, %rs2};
	cvta.to.global.u64 	%rd21, %rd3;
	cvta.to.global.u64 	%rd22, %rd2;
	bar.sync 	0;
	mov.b32 	%r34, 16;
	wmma.load.a.sync.aligned.row.m16n16k16.shared.f16 	{%r35, %r36, %r37, %r38, %r39, %r40, %r41, %r42}, [%r8], %r34;
	wmma.load.b.sync.aligned.row.m16n16k16.global.f16 	{%r43, %r44, %r45, %r46, %r47, %r48, %r49, %r50}, [%rd21], %r34;
	wmma.mma.sync.aligned.row.row.m16n16k16.f16.f16 {%r51, %r52, %r53, %r54}, {%r35, %r36, %r37, %r38, %r39, %r40, %r41, %r42}, {%r43, %r44, %r45, %r46, %r47, %r48, %r49, %r50}, {%r32, %r32, %r32, %r32};
	shl.b32 	%r55, %r1, 8;
	mul.wide.u32 	%rd23, %r55, 2;
	add.s64 	%rd24, %rd22, %rd23;
	wmma.store.d.sync.aligned.row.m16n16k16.global.f16 	[%rd24], {%r51, %r52, %r53, %r54}, %r34;
	ret;

}


// ===== COMPILED SASS (sm_100) =====

	.target	sm_100

	.elftype	@"ET_EXEC"


//--------------------- .note.nv.tkinfo           --------------------------
	.section	.note.nv.tkinfo,"",@"SHT_NOTE"
	.sectionflags	@"SHF_NOTE_NV_TKINFO"
	.tkinfo
        /*0018*/ 	.word	0x00000002
        /*0030*/ 	.string	""
        /*0030*/ 	.string	"ptxas"
        /*0030*/ 	.string	"Cuda compilation tools, release 13.0, V13.0.88"
        /*0030*/ 	.string	"Build cuda_13.0.r13.0/compiler.36424714_0"
        /*0030*/ 	.string	"-arch sm_100 -m 64 "



//--------------------- .note.nv.cuinfo           --------------------------
	.section	.note.nv.cuinfo,"",@"SHT_NOTE"
	.sectionflags	@"SHF_NOTE_NV_CUINFO"
        /*0018*/ 	.short	0x0002
        /*001a*/ 	.short	0x0064
        /*001c*/ 	.short	0x0082
	.zero		2


//--------------------- .nv.info                  --------------------------
	.section	.nv.info,"",@"SHT_CUDA_INFO"
	.align	4


	//----- nvinfo : EIATTR_REGCOUNT
	.align		4
        /*0000*/ 	.byte	0x04, 0x2f
        /*0002*/ 	.short	(.L_1 - .L_0)
	.align		4
.L_0:
        /*0004*/ 	.word	index@(_Z12convolve_gpuP6__halfS0_S0_)
        /*0008*/ 	.word	0x0000001a


	//----- nvinfo : EIATTR_FRAME_SIZE
	.align		4
.L_1:
        /*000c*/ 	.byte	0x04, 0x11
        /*000e*/ 	.short	(.L_3 - .L_2)
	.align		4
.L_2:
        /*0010*/ 	.word	index@(_Z12convolve_gpuP6__halfS0_S0_)
        /*0014*/ 	.word	0x00000000


	//----- nvinfo : EIATTR_MIN_STACK_SIZE
	.align		4
.L_3:
        /*0018*/ 	.byte	0x04, 0x12
        /*001a*/ 	.short	(.L_5 - .L_4)
	.align		4
.L_4:
        /*001c*/ 	.word	index@(_Z12convolve_gpuP6__halfS0_S0_)
        /*0020*/ 	.word	0x00000000
.L_5:


//--------------------- .nv.compat                --------------------------
	.section	.nv.compat,"",@"SHT_CUDA_COMPAT_INFO"
	.align	4
        /*0000*/ 	.byte	0x02, 0x09, 0x00, 0x00, 0x02, 0x02, 0x01, 0x00, 0x02, 0x05, 0x05, 0x00, 0x03, 0x07, 0x01, 0x01
        /*0010*/ 	.byte	0x02, 0x03, 0x00, 0x00, 0x02, 0x06, 0x01, 0x00, 0x04, 0x0b, 0x08, 0x00, 0x09, 0x00, 0x00, 0x00
        /*0020*/ 	.byte	0x00, 0x00, 0x00, 0x00


//--------------------- .nv.info._Z12convolve_gpuP6__halfS0_S0_ --------------------------
	.section	.nv.info._Z12convolve_gpuP6__halfS0_S0_,"",@"SHT_CUDA_INFO"
	.sectionflags	@""
	.align	4


	//----- nvinfo : EIATTR_CUDA_API_VERSION
	.align		4
        /*0000*/ 	.byte	0x04, 0x37
        /*0002*/ 	.short	(.L_7 - .L_6)
.L_6:
        /*0004*/ 	.word	0x00000082


	//----- nvinfo : EIATTR_KPARAM_INFO
	.align		4
.L_7:
        /*0008*/ 	.byte	0x04, 0x17
        /*000a*/ 	.short	(.L_9 - .L_8)
.L_8:
        /*000c*/ 	.word	0x00000000
        /*0010*/ 	.short	0x0002
        /*0012*/ 	.short	0x0010
        /*0014*/ 	.byte	0x00, 0xf5, 0x21, 0x00


	//----- nvinfo : EIATTR_KPARAM_INFO
	.align		4
.L_9:
        /*0018*/ 	.byte	0x04, 0x17
        /*001a*/ 	.short	(.L_11 - .L_10)
.L_10:
        /*001c*/ 	.word	0x00000000
        /*0020*/ 	.short	0x0001
        /*0022*/ 	.short	0x0008
        /*0024*/ 	.byte	0x00, 0xf5, 0x21, 0x00


	//----- nvinfo : EIATTR_KPARAM_INFO
	.align		4
.L_11:
        /*0028*/ 	.byte	0x04, 0x17
        /*002a*/ 	.short	(.L_13 - .L_12)
.L_12:
        /*002c*/ 	.word	0x00000000
        /*0030*/ 	.short	0x0000
        /*0032*/ 	.short	0x0000
        /*0034*/ 	.byte	0x00, 0xf5, 0x21, 0x00


	//----- nvinfo : EIATTR_SPARSE_MMA_MASK
	.align		4
.L_13:
        /*0038*/ 	.byte	0x03, 0x50
        /*003a*/ 	.short	0x0000


	//----- nvinfo : EIATTR_WMMA_USED
	.align		4
        /*003c*/ 	.byte	0x01, 0x2b
	.zero		2


	//----- nvinfo : EIATTR_MAXREG_COUNT
	.align		4
        /*0040*/ 	.byte	0x03, 0x1b
        /*0042*/ 	.short	0x00ff


	//----- nvinfo : EIATTR_NUM_BARRIERS
	.align		4
        /*0044*/ 	.byte	0x02, 0x4c
        /*0046*/ 	.byte	0x01
	.zero		1


	//----- nvinfo : EIATTR_MERCURY_ISA_VERSION
	.align		4
        /*0048*/ 	.byte	0x03, 0x5f
        /*004a*/ 	.short	0x0101


	//----- nvinfo : EIATTR_VRC_CTA_INIT_COUNT
	.align		4
        /*004c*/ 	.byte	0x02, 0x4a
	.zero		1
	.zero		1


	//----- nvinfo : EIATTR_EXIT_INSTR_OFFSETS
	.align		4
        /*0050*/ 	.byte	0x04, 0x1c
        /*0052*/ 	.short	(.L_15 - .L_14)


	//   ....[0]....
.L_14:
        /*0054*/ 	.word	0x00000660


	//----- nvinfo : EIATTR_CBANK_PARAM_SIZE
	.align		4
.L_15:
        /*0058*/ 	.byte	0x03, 0x19
        /*005a*/ 	.short	0x0018


	//----- nvinfo : EIATTR_PARAM_CBANK
	.align		4
        /*005c*/ 	.byte	0x04, 0x0a
        /*005e*/ 	.short	(.L_17 - .L_16)
	.align		4
.L_16:
        /*0060*/ 	.word	index@(.nv.constant0._Z12convolve_gpuP6__halfS0_S0_)
        /*0064*/ 	.short	0x0380
        /*0066*/ 	.short	0x0018


	//----- nvinfo : EIATTR_SW_WAR
	.align		4
.L_17:
        /*0068*/ 	.byte	0x04, 0x36
        /*006a*/ 	.short	(.L_19 - .L_18)
.L_18:
        /*006c*/ 	.word	0x00000008
.L_19:


//--------------------- .nv.callgraph             --------------------------
	.section	.nv.callgraph,"",@"SHT_CUDA_CALLGRAPH"
	.align	4
	.sectionentsize	8
	.align		4
        /*0000*/ 	.word	0x00000000
	.align		4
        /*0004*/ 	.word	0xffffffff
	.align		4
        /*0008*/ 	.word	0x00000000
	.align		4
        /*000c*/ 	.word	0xfffffffe
	.align		4
        /*0010*/ 	.word	0x00000000
	.align		4
        /*0014*/ 	.word	0xfffffffd
	.align		4
        /*0018*/ 	.word	0x00000000
	.align		4
        /*001c*/ 	.word	0xfffffffc


//--------------------- .text._Z12convolve_gpuP6__halfS0_S0_ --------------------------
	.section	.text._Z12convolve_gpuP6__halfS0_S0_,"ax",@progbits
	.align	128
        .global         _Z12convolve_gpuP6__halfS0_S0_
        .type           _Z12convolve_gpuP6__halfS0_S0_,@function
        .size           _Z12convolve_gpuP6__halfS0_S0_,(.L_x_1 - _Z12convolve_gpuP6__halfS0_S0_)
        .other          _Z12convolve_gpuP6__halfS0_S0_,@"STO_CUDA_ENTRY STV_DEFAULT"
_Z12convolve_gpuP6__halfS0_S0_:
.text._Z12convolve_gpuP6__halfS0_S0_:
[----:B------:R-:W-:Y:S01]  /*0000*/  LDC R1, c[0x0][0x37c] ;  /* 0x0000df00ff017b82 */ /* 0x000fe20000000800 */
[----:B------:R-:W0:Y:S01]  /*0010*/  S2R R11, SR_TID.X ;  /* 0x00000000000b7919 */ /* 0x000e220000002100 */
[----:B------:R-:W1:Y:S01]  /*0020*/  LDCU.64 UR6, c[0x0][0x358] ;  /* 0x00006b00ff0677ac */ /* 0x000e620008000a00 */
[----:B------:R-:W2:Y:S05]  /*0030*/  S2R R0, SR_CTAID.X ;  /* 0x0000000000007919 */ /* 0x000eaa0000002500 */
[----:B------:R-:W3:Y:S01]  /*0040*/  S2UR UR5, SR_CgaCtaId ;  /* 0x00000000000579c3 */ /* 0x000ee20000008800 */
[----:B------:R-:W-:Y:S01]  /*0050*/  UMOV UR4, 0x400 ;  /* 0x0000040000047882 */ /* 0x000fe20000000000 */
[----:B------:R-:W4:Y:S01]  /*0060*/  LDCU.64 UR8, c[0x0][0x390] ;  /* 0x00007200ff0877ac */ /* 0x000f220008000a00 */
[----:B0-----:R-:W-:-:S02]  /*0070*/  ISETP.GT.U32.AND P3, PT, R11, 0xff, PT ;  /* 0x000000ff0b00780c */ /* 0x001fc40003f64070 */
[----:B------:R-:W-:-:S05]  /*0080*/  LOP3.LUT R5, R11, 0xf, RZ, 0xc0, !PT ;  /* 0x0000000f0b057812 */ /* 0x000fca00078ec0ff */
[----:B--2---:R-:W-:-:S06]  /*0090*/  IMAD R12, R0, 0x10, R5 ;  /* 0x00000010000c7824 */ /* 0x004fcc00078e0205 */
[----:B------:R-:W0:Y:S01]  /*00a0*/  @!P3 LDC.64 R2, c[0x0][0x388] ;  /* 0x0000e200ff02bb82 */ /* 0x000e220000000a00 */
[----:B------:R-:W-:-:S05]  /*00b0*/  @!P3 LEA.HI R5, R11, R12, RZ, 0x1c ;  /* 0x0000000c0b05b211 */ /* 0x000fca00078fe0ff */
[----:B0-----:R-:W-:-:S06]  /*00c0*/  @!P3 IMAD.WIDE.U32 R2, R5, 0x2, R2 ;  /* 0x000000020502b825 */ /* 0x001fcc00078e0002 */
[----:B-1----:R-:W2:Y:S01]  /*00d0*/  @!P3 LDG.E.U16 R3, desc[UR6][R2.64] ;  /* 0x000000060203b981 */ /* 0x002ea2000c1e1500 */
[----:B---3--:R-:W-:Y:S01]  /*00e0*/  ULEA UR4, UR5, UR4, 0x18 ;  /* 0x0000000405047291 */ /* 0x008fe2000f8ec0ff */
[C---:B------:R-:W-:Y:S02]  /*00f0*/  ISETP.GT.U32.AND P0, PT, R11.reuse, 0xdf, PT ;  /* 0x000000df0b00780c */ /* 0x040fe40003f04070 */
[C---:B------:R-:W-:Y:S02]  /*0100*/  ISETP.GT.U32.AND P1, PT, R11.reuse, 0xbf, PT ;  /* 0x000000bf0b00780c */ /* 0x040fe40003f24070 */
[C---:B------:R-:W-:Y:S02]  /*0110*/  ISETP.GT.U32.AND P2, PT, R11.reuse, 0x9f, PT ;  /* 0x0000009f0b00780c */ /* 0x040fe40003f44070 */
[C---:B------:R-:W-:Y:S02]  /*0120*/  LEA R10, R11.reuse, UR4, 0x1 ;  /* 0x000000040b0a7c11 */ /* 0x040fe4000f8e08ff */
[----:B------:R-:W-:-:S02]  /*0130*/  ISETP.GT.U32.AND P5, PT, R11, 0x5f, PT ;  /* 0x0000005f0b00780c */ /* 0x000fc40003fa4070 */
[C---:B------:R-:W-:Y:S02]  /*0140*/  ISETP.GT.U32.AND P4, PT, R11.reuse, 0x3f, PT ;  /* 0x0000003f0b00780c */ /* 0x040fe40003f84070 */
[C---:B------:R-:W-:Y:S01]  /*0150*/  ISETP.GT.U32.AND P6, PT, R11.reuse, 0x7f, PT ;  /* 0x0000007f0b00780c */ /* 0x040fe20003fc4070 */
[----:B------:R-:W0:Y:S01]  /*0160*/  @!P0 LDC.64 R18, c[0x0][0x388] ;  /* 0x0000e200ff128b82 */ /* 0x000e220000000a00 */
[C---:B------:R-:W-:Y:S02]  /*0170*/  @!P0 VIADD R13, R11.reuse, 0x20 ;  /* 0x000000200b0d8836 */ /* 0x040fe40000000000 */
[C---:B------:R-:W-:Y:S02]  /*0180*/  @!P1 VIADD R21, R11.reuse, 0x40 ;  /* 0x000000400b159836 */ /* 0x040fe40000000000 */
[----:B------:R-:W-:Y:S01]  /*0190*/  @!P2 VIADD R23, R11, 0x60 ;  /* 0x000000600b17a836 */ /* 0x000fe20000000000 */
[-C--:B------:R-:W-:Y:S02]  /*01a0*/  @!P0 LEA.HI R13, R13, R12.reuse, RZ, 0x1c ;  /* 0x0000000c0d0d8211 */ /* 0x080fe400078fe0ff */
[----:B------:R-:W1:Y:S01]  /*01b0*/  @!P1 LDC.64 R16, c[0x0][0x388] ;  /* 0x0000e200ff109b82 */ /* 0x000e620000000a00 */
[----:B------:R-:W-:-:S02]  /*01c0*/  @!P1 LEA.HI R21, R21, R12, RZ, 0x1c ;  /* 0x0000000c15159211 */ /* 0x000fc400078fe0ff */
[----:B------:R-:W-:-:S05]  /*01d0*/  @!P2 LEA.HI R23, R23, R12, RZ, 0x1c ;  /* 0x0000000c1717a211 */ /* 0x000fca00078fe0ff */
[----:B------:R-:W3:Y:S08]  /*01e0*/  @!P2 LDC.64 R14, c[0x0][0x388] ;  /* 0x0000e200ff0eab82 */ /* 0x000ef00000000a00 */
[----:B------:R-:W5:Y:S01]  /*01f0*/  @!P5 LDC.64 R6, c[0x0][0x388] ;  /* 0x0000e200ff06db82 */ /* 0x000f620000000a00 */
[----:B0-----:R-:W-:-:S04]  /*0200*/  @!P0 IMAD.WIDE.U32 R18, R13, 0x2, R18 ;  /* 0x000000020d128825 */ /* 0x001fc800078e0012 */
[----:B------:R-:W-:Y:S02]  /*0210*/  @!P6 VIADD R13, R11, 0x80 ;  /* 0x000000800b0de836 */ /* 0x000fe40000000000 */
[----:B------:R-:W4:Y:S01]  /*0220*/  @!P0 LDG.E.U16 R19, desc[UR6][R18.64] ;  /* 0x0000000612138981 */ /* 0x000f22000c1e1500 */
[----:B------:R-:W0:Y:S01]  /*0230*/  @!P4 LDC.64 R4, c[0x0][0x388] ;  /* 0x0000e200ff04cb82 */ /* 0x000e220000000a00 */
[----:B-1----:R-:W-:Y:S01]  /*0240*/  @!P1 IMAD.WIDE.U32 R16, R21, 0x2, R16 ;  /* 0x0000000215109825 */ /* 0x002fe200078e0010 */
[----:B------:R-:W-:-:S03]  /*0250*/  @!P6 LEA.HI R13, R13, R12, RZ, 0x1c ;  /* 0x0000000c0d0de211 */ /* 0x000fc600078fe0ff */
[----:B------:R-:W-:Y:S02]  /*0260*/  @!P5 VIADD R21, R11, 0xa0 ;  /* 0x000000a00b15d836 */ /* 0x000fe40000000000 */
[----:B------:R-:W4:Y:S01]  /*0270*/  @!P1 LDG.E.U16 R17, desc[UR6][R16.64] ;  /* 0x0000000610119981 */ /* 0x000f22000c1e1500 */
[----:B---3--:R-:W-:Y:S02]  /*0280*/  @!P2 IMAD.WIDE.U32 R14, R23, 0x2, R14 ;  /* 0x00000002170ea825 */ /* 0x008fe400078e000e */
[-C--:B------:R-:W-:Y:S02]  /*0290*/  @!P5 LEA.HI R21, R21, R12.reuse, RZ, 0x1c ;  /* 0x0000000c1515d211 */ /* 0x080fe400078fe0ff */
[----:B------:R-:W-:Y:S02]  /*02a0*/  @!P4 VIADD R23, R11, 0xc0 ;  /* 0x000000c00b17c836 */ /* 0x000fe40000000000 */
[----:B------:R-:W3:Y:S03]  /*02b0*/  @!P2 LDG.E.U16 R15, desc[UR6][R14.64] ;  /* 0x000000060e0fa981 */ /* 0x000ee6000c1e1500 */
[----:B------:R-:W-:Y:S01]  /*02c0*/  @!P4 LEA.HI R23, R23, R12, RZ, 0x1c ;  /* 0x0000000c1717c211 */ /* 0x000fe200078fe0ff */
[----:B-----5:R-:W-:-:S04]  /*02d0*/  @!P5 IMAD.WIDE.U32 R6, R21, 0x2, R6 ;  /* 0x000000021506d825 */ /* 0x020fc800078e0006 */
[----:B0-----:R-:W-:Y:S02]  /*02e0*/  @!P4 IMAD.WIDE.U32 R4, R23, 0x2, R4 ;  /* 0x000000021704c825 */ /* 0x001fe400078e0004 */
[----:B------:R-:W5:Y:S04]  /*02f0*/  @!P5 LDG.E.U16 R7, desc[UR6][R6.64] ;  /* 0x000000060607d981 */ /* 0x000f68000c1e1500 */
[----:B------:R-:W5:Y:S04]  /*0300*/  @!P4 LDG.E.U16 R5, desc[UR6][R4.64] ;  /* 0x000000060405c981 */ /* 0x000f68000c1e1500 */
[----:B--2---:R0:W-:Y:S01]  /*0310*/  @!P3 STS.U16 [R10], R3 ;  /* 0x000000030a00b388 */ /* 0x0041e20000000400 */
[----:B------:R-:W-:Y:S01]  /*0320*/  ISETP.GT.U32.AND P3, PT, R11, 0x1f, PT ;  /* 0x0000001f0b00780c */ /* 0x000fe20003f64070 */
[----:B0-----:R-:W0:-:S12]  /*0330*/  @!P6 LDC.64 R2, c[0x0][0x388] ;  /* 0x0000e200ff02eb82 */ /* 0x001e180000000a00 */
[----:B------:R-:W-:Y:S01]  /*0340*/  @!P3 VIADD R11, R11, 0xe0 ;  /* 0x000000e00b0bb836 */ /* 0x000fe20000000000 */
[----:B------:R-:W1:Y:S04]  /*0350*/  @!P3 LDC.64 R8, c[0x0][0x388] ;  /* 0x0000e200ff08bb82 */ /* 0x000e680000000a00 */
[----:B------:R-:W-:Y:S01]  /*0360*/  @!P3 LEA.HI R11, R11, R12, RZ, 0x1c ;  /* 0x0000000c0b0bb211 */ /* 0x000fe200078fe0ff */
[----:B0-----:R-:W-:-:S04]  /*0370*/  @!P6 IMAD.WIDE.U32 R12, R13, 0x2, R2 ;  /* 0x000000020d0ce825 */ /* 0x001fc800078e0002 */
[----:B-1----:R-:W-:Y:S02]  /*0380*/  @!P3 IMAD.WIDE.U32 R8, R11, 0x2, R8 ;  /* 0x000000020b08b825 */ /* 0x002fe400078e0008 */
[----:B------:R0:W2:Y:S04]  /*0390*/  @!P6 LDG.E.U16 R11, desc[UR6][R12.64] ;  /* 0x000000060c0be981 */ /* 0x0000a8000c1e1500 */
[----:B------:R-:W2:Y:S01]  /*03a0*/  @!P3 LDG.E.U16 R9, desc[UR6][R8.64] ;  /* 0x000000060809b981 */ /* 0x000ea2000c1e1500 */
[----:B------:R-:W1:Y:S03]  /*03b0*/  S2R R20, SR_LANEID ;  /* 0x0000000000147919 */ /* 0x000e660000000000 */
[----:B----4-:R-:W-:Y:S04]  /*03c0*/  @!P0 STS.U16 [R10+0x40], R19 ;  /* 0x000040130a008388 */ /* 0x010fe80000000400 */
[----:B------:R-:W-:Y:S04]  /*03d0*/  @!P1 STS.U16 [R10+0x80], R17 ;  /* 0x000080110a009388 */ /* 0x000fe80000000400 */
[----:B---3--:R-:W-:Y:S01]  /*03e0*/  @!P2 STS.U16 [R10+0xc0], R15 ;  /* 0x0000c00f0a00a388 */ /* 0x008fe20000000400 */
[----:B------:R-:W-:-:S03]  /*03f0*/  IMAD.MOV.U32 R3, RZ, RZ, RZ ;  /* 0x000000ffff037224 */ /* 0x000fc600078e00ff */
[----:B-----5:R-:W-:Y:S04]  /*0400*/  @!P5 STS.U16 [R10+0x140], R7 ;  /* 0x000140070a00d388 */ /* 0x020fe80000000400 */
[----:B------:R-:W-:Y:S01]  /*0410*/  @!P4 STS.U16 [R10+0x180], R5 ;  /* 0x000180050a00c388 */ /* 0x000fe20000000400 */
[----:B-1----:R-:W-:Y:S02]  /*0420*/  LOP3.LUT R2, R20, 0x3, RZ, 0xc0, !PT ;  /* 0x0000000314027812 */ /* 0x002fe400078ec0ff */
[----:B------:R-:W-:-:S05]  /*0430*/  SHF.R.U32.HI R21, RZ, 0x2, R20 ;  /* 0x00000002ff157819 */ /* 0x000fca0000011614 */
[----:B------:R-:W-:-:S03]  /*0440*/  IMAD.WIDE.U32 R2, R21, 0x8, R2 ;  /* 0x0000000815027825 */ /* 0x000fc600078e0002 */
[----:B0-----:R-:W-:-:S04]  /*0450*/  LEA R12, P0, R2, UR8, 0x2 ;  /* 0x00000008020c7c11 */ /* 0x001fc8000f8010ff */
[----:B------:R-:W-:Y:S01]  /*0460*/  LEA.HI.X R13, R2, UR9, R3, 0x2, P0 ;  /* 0x00000009020d7c11 */ /* 0x000fe200080f1403 */
[----:B--2---:R-:W-:Y:S04]  /*0470*/  @!P6 STS.U16 [R10+0x100], R11 ;  /* 0x0001000b0a00e388 */ /* 0x004fe80000000400 */
[----:B------:R0:W-:Y:S01]  /*0480*/  @!P3 STS.U16 [R10+0x1c0], R9 ;  /* 0x0001c0090a00b388 */ /* 0x0001e20000000400 */
[----:B------:R-:W-:Y:S01]  /*0490*/  BAR.SYNC.DEFER_BLOCKING 0x0 ;  /* 0x0000000000007b1d */ /* 0x000fe20000010000 */
[----:B------:R-:W-:Y:S02]  /*04a0*/  SHF.R.U32.HI R4, RZ, 0x3, R20 ;  /* 0x00000003ff047819 */ /* 0x000fe40000011614 */
[----:B------:R-:W-:-:S05]  /*04b0*/  LOP3.LUT R6, R20, 0x7, RZ, 0xc0, !PT ;  /* 0x0000000714067812 */ /* 0x000fca00078ec0ff */
[----:B0-----:R-:W0:Y:S01]  /*04c0*/  LDC.64 R8, c[0x0][0x380] ;  /* 0x0000e000ff087b82 */ /* 0x001e220000000a00 */
[----:B------:R-:W2:Y:S04]  /*04d0*/  LDG.E R14, desc[UR6][R12.64] ;  /* 0x000000060c0e7981 */ /* 0x000ea8000c1e1900 */
[----:B------:R-:W3:Y:S04]  /*04e0*/  LDG.E R16, desc[UR6][R12.64+0x100] ;  /* 0x000100060c107981 */ /* 0x000ee8000c1e1900 */
[----:B------:R-:W4:Y:S04]  /*04f0*/  LDG.E R18, desc[UR6][R12.64+0x10] ;  /* 0x000010060c127981 */ /* 0x000f28000c1e1900 */
[----:B------:R1:W5:Y:S01]  /*0500*/  LDG.E R17, desc[UR6][R12.64+0x110] ;  /* 0x000110060c117981 */ /* 0x000362000c1e1900 */
[----:B------:R-:W-:Y:S01]  /*0510*/  IMAD.SHL.U32 R11, R4, 0x8, RZ ;  /* 0x00000008040b7824 */ /* 0x000fe200078e00ff */
[----:B------:R-:W-:-:S04]  /*0520*/  SHF.R.U32.HI R4, RZ, 0x4, R20 ;  /* 0x00000004ff047819 */ /* 0x000fc80000011614 */
[----:B------:R-:W-:Y:S01]  /*0530*/  LOP3.LUT R5, R11, 0x8, R6, 0xe2, !PT ;  /* 0x000000080b057812 */ /* 0x000fe200078ee206 */
[----:B------:R-:W-:-:S04]  /*0540*/  IMAD.SHL.U32 R4, R4, 0x8, RZ ;  /* 0x0000000804047824 */ /* 0x000fc800078e00ff */
[----:B------:R-:W-:-:S05]  /*0550*/  IMAD R4, R5, 0x10, R4 ;  /* 0x0000001005047824 */ /* 0x000fca00078e0204 */
[----:B------:R-:W-:-:S05]  /*0560*/  LEA R20, R4, UR4, 0x1 ;  /* 0x0000000404147c11 */ /* 0x000fca000f8e08ff */
[----:B------:R-:W-:Y:S01]  /*0570*/  LDSM.16.M88.4 R4, [R20] ;  /* 0x000000001404783b */ /* 0x000fe20000000200 */
[----:B-1----:R-:W-:-:S03]  /*0580*/  IMAD.SHL.U32 R13, R0, 0x100, RZ ;  /* 0x00000100000d7824 */ /* 0x002fc600078e00ff */
[----:B--2---:R-:W-:Y:S04]  /*0590*/  MOVM.16.MT88 R14, R14 ;  /* 0x000000000e0e723a */ /* 0x004fe80000000000 */
[----:B---3--:R-:W1:Y:S04]  /*05a0*/  MOVM.16.MT88 R15, R16 ;  /* 0x00000000100f723a */ /* 0x008e680000000000 */
[----:B----4-:R-:W-:Y:S04]  /*05b0*/  MOVM.16.MT88 R18, R18 ;  /* 0x000000001212723a */ /* 0x010fe80000000000 */
[----:B-----5:R-:W2:Y:S01]  /*05c0*/  MOVM.16.MT88 R19, R17 ;  /* 0x000000001113723a */ /* 0x020ea20000000000 */
[C---:B-1----:R-:W-:Y:S08]  /*05d0*/  HMMA.16816.F16 R10, R4.reuse, R14, RZ ;  /* 0x0000000e040a723c */ /* 0x042ff000000008ff */
[----:B--2---:R-:W-:Y:S01]  /*05e0*/  HMMA.16816.F16 R6, R4, R18, RZ ;  /* 0x000000120406723c */ /* 0x004fe200000008ff */
[----:B0-----:R-:W-:-:S03]  /*05f0*/  IMAD.WIDE.U32 R4, R13, 0x2, R8 ;  /* 0x000000020d047825 */ /* 0x001fc600078e0008 */
[----:B------:R-:W-:-:S04]  /*0600*/  LEA R4, P0, R2, R4, 0x2 ;  /* 0x0000000402047211 */ /* 0x000fc800078010ff */
[----:B------:R-:W-:-:S05]  /*0610*/  LEA.HI.X R5, R2, R5, R3, 0x2, P0 ;  /* 0x0000000502057211 */ /* 0x000fca00000f1403 */
[----:B------:R-:W-:Y:S04]  /*0620*/  STG.E desc[UR6][R4.64], R10 ;  /* 0x0000000a04007986 */ /* 0x000fe8000c101906 */
[----:B------:R-:W-:Y:S04]  /*0630*/  STG.E desc[UR6][R4.64+0x100], R11 ;  /* 0x0001000b04007986 */ /* 0x000fe8000c101906 */
[----:B------:R-:W-:Y:S04]  /*0640*/  STG.E desc[UR6][R4.64+0x10], R6 ;  /* 0x0000100604007986 */ /* 0x000fe8000c101906 */
[----:B------:R-:W-:Y:S01]  /*0650*/  STG.E desc[UR6][R4.64+0x110], R7 ;  /* 0x0001100704007986 */ /* 0x000fe2000c101906 */
[----:B------:R-:W-:Y:S05]  /*0660*/  EXIT ;  /* 0x000000000000794d */ /* 0x000fea0003800000 */
.L_x_0:
[----:B------:R-:W-:-:S00]  /*0670*/  BRA `(.L_x_0) ;  /* 0xfffffffc00fc7947 */ /* 0x000fc0000383ffff */
[----:B------:R-:W-:-:S00]  /*0680*/  NOP ;  /* 0x0000000000007918 */ /* 0x000fc00000000000 */
[----:B------:R-:W-:-:S00]  /*0690*/  NOP ;  /* 0x0000000000007918 */ /* 0x000fc00000000000 */
[----:B------:R-:W-:-:S00]  /*06a0*/  NOP ;  /* 0x0000000000007918 */ /* 0x000fc00000000000 */
[----:B------:R-:W-:-:S00]  /*06b0*/  NOP ;  /* 0x0000000000007918 */ /* 0x000fc00000000000 */
[----:B------:R-:W-:-:S00]  /*06c0*/  NOP ;  /* 0x0000000000007918 */ /* 0x000fc00000000000 */
[----:B------:R-:W-:-:S00]  /*06d0*/  NOP ;  /* 0x0000000000007918 */ /* 0x000fc00000000000 */
[----:B------:R-:W-:-:S00]  /*06e0*/  NOP ;  /* 0x0000000000007918 */ /* 0x000fc00000000000 */
[----:B------:R-:W-:-:S00]  /*06f0*/  NOP ;  /* 0x0000000000007918 */ /* 0x000fc00000000000 */
.L_x_1:


//--------------------- .nv.shared._Z12convolve_gpuP6__halfS0_S0_ --------------------------
	.section	.nv.shared._Z12convolve_gpuP6__halfS0_S0_,"aw",@nobits
	.sectionflags	@""
	.align	2
.nv.shared._Z12convolve_gpuP6__halfS0_S0_:
	.zero		1536


//--------------------- .nv.shared.reserved.0     --------------------------
	.section	.nv.shared.reserved.0,"aw",@nobits
	.weak		__nv_reservedSMEM_offset_0_alias
	.size		__nv_reservedSMEM_offset_0_alias, 0, 64
	.other		__nv_reservedSMEM_offset_0_alias,@"STO_CUDA_RESERVED_SHARED STV_DEFAULT"
__nv_reservedSMEM_offset_0_alias:
	.zero		0
	.zero		64


//--------------------- .nv.constant0._Z12convolve_gpuP6__halfS0_S0_ --------------------------
	.section	.nv.constant0._Z12convolve_gpuP6__halfS0_S0_,"a",@progbits
	.sectionflags	@""
	.align	4
.nv.constant0._Z12convolve_gpuP6__halfS0_S0_:
	.zero		920


//--------------------- SYMBOLS --------------------------

	.type		.nv.reservedSmem.offset0,@object
	.size		.nv.reservedSmem.offset0,0x4
	.type		.nv.reservedSmem.cap,@object
	.size		.nv.reservedSmem.cap,0x4
